	.headerflags	@"EF_CUDA_TEXMODE_UNIFIED EF_CUDA_64BIT_ADDRESS EF_CUDA_ACCELERATORS EF_CUDA_SM90 EF_CUDA_VIRTUAL_SM(EF_CUDA_SM90)"
	.elftype	@"ET_EXEC"


//--------------------- .nv.info                  --------------------------
	.section	.nv.info,"",@"SHT_CUDA_INFO"
	.align	4


	//----- nvinfo : EIATTR_REGCOUNT
	.align		4
        /*0000*/ 	.byte	0x04, 0x2f
        /*0002*/ 	.short	(.L_3 - .L_2)
	.align		4
.L_2:
        /*0004*/ 	.word	index@(triton_poi_fused__native_batch_norm_legit_no_training_add_relu_14)
        /*0008*/ 	.word	0x0000001c


	//----- nvinfo : EIATTR_MIN_STACK_SIZE
	.align		4
.L_3:
        /*000c*/ 	.byte	0x04, 0x12
        /*000e*/ 	.short	(.L_5 - .L_4)
	.align		4
.L_4:
        /*0010*/ 	.word	index@(triton_poi_fused__native_batch_norm_legit_no_training_add_relu_14)
        /*0014*/ 	.word	0x00000000


	//----- nvinfo : EIATTR_FRAME_SIZE
	.align		4
.L_5:
        /*0018*/ 	.byte	0x04, 0x11
        /*001a*/ 	.short	(.L_7 - .L_6)
	.align		4
.L_6:
        /*001c*/ 	.word	index@(triton_poi_fused__native_batch_norm_legit_no_training_add_relu_14)
        /*0020*/ 	.word	0x00000000


	//----- nvinfo : EIATTR_MIN_STACK_SIZE
	.align		4
.L_7:
        /*0024*/ 	.byte	0x04, 0x12
        /*0026*/ 	.short	(.L_9 - .L_8)
	.align		4
.L_8:
        /*0028*/ 	.word	index@(triton_poi_fused__native_batch_norm_legit_no_training_add_relu_14)
        /*002c*/ 	.word	0x00000000
.L_9:


//--------------------- .nv.info.triton_poi_fused__native_batch_norm_legit_no_training_add_relu_14 --------------------------
	.section	.nv.info.triton_poi_fused__native_batch_norm_legit_no_training_add_relu_14,"",@"SHT_CUDA_INFO"
	.sectionflags	@""
	.align	4


	//----- nvinfo : EIATTR_CUDA_API_VERSION
	.align		4
        /*0000*/ 	.byte	0x04, 0x37
        /*0002*/ 	.short	(.L_11 - .L_10)
.L_10:
        /*0004*/ 	.word	0x0000007c


	//----- nvinfo : EIATTR_KPARAM_INFO
	.align		4
.L_11:
        /*0008*/ 	.byte	0x04, 0x17
        /*000a*/ 	.short	(.L_13 - .L_12)
.L_12:
        /*000c*/ 	.word	0x00000000
        /*0010*/ 	.short	0x000b
        /*0012*/ 	.short	0x0058
        /*0014*/ 	.byte	0x00, 0xf0, 0x11, 0x00


	//----- nvinfo : EIATTR_KPARAM_INFO
	.align		4
.L_13:
        /*0018*/ 	.byte	0x04, 0x17
        /*001a*/ 	.short	(.L_15 - .L_14)
.L_14:
        /*001c*/ 	.word	0x00000000
        /*0020*/ 	.short	0x000a
        /*0022*/ 	.short	0x0050
        /*0024*/ 	.byte	0x00, 0xf4, 0x21, 0x00


	//----- nvinfo : EIATTR_KPARAM_INFO
	.align		4
.L_15:
        /*0028*/ 	.byte	0x04, 0x17
        /*002a*/ 	.short	(.L_17 - .L_16)
.L_16:
        /*002c*/ 	.word	0x00000000
        /*0030*/ 	.short	0x0009
        /*0032*/ 	.short	0x0048
        /*0034*/ 	.byte	0x00, 0xf4, 0x21, 0x00


	//----- nvinfo : EIATTR_KPARAM_INFO
	.align		4
.L_17:
        /*0038*/ 	.byte	0x04, 0x17
        /*003a*/ 	.short	(.L_19 - .L_18)
.L_18:
        /*003c*/ 	.word	0x00000000
        /*0040*/ 	.short	0x0008
        /*0042*/ 	.short	0x0040
        /*0044*/ 	.byte	0x00, 0xf4, 0x21, 0x00


	//----- nvinfo : EIATTR_KPARAM_INFO
	.align		4
.L_19:
        /*0048*/ 	.byte	0x04, 0x17
        /*004a*/ 	.short	(.L_21 - .L_20)
.L_20:
        /*004c*/ 	.word	0x00000000
        /*0050*/ 	.short	0x0007
        /*0052*/ 	.short	0x0038
        /*0054*/ 	.byte	0x00, 0xf4, 0x21, 0x00


	//----- nvinfo : EIATTR_KPARAM_INFO
	.align		4
.L_21:
        /*0058*/ 	.byte	0x04, 0x17
        /*005a*/ 	.short	(.L_23 - .L_22)
.L_22:
        /*005c*/ 	.word	0x00000000
        /*0060*/ 	.short	0x0006
        /*0062*/ 	.short	0x0030
        /*0064*/ 	.byte	0x00, 0xf4, 0x21, 0x00


	//----- nvinfo : EIATTR_KPARAM_INFO
	.align		4
.L_23:
        /*0068*/ 	.byte	0x04, 0x17
        /*006a*/ 	.short	(.L_25 - .L_24)
.L_24:
        /*006c*/ 	.word	0x00000000
        /*0070*/ 	.short	0x0005
        /*0072*/ 	.short	0x0028
        /*0074*/ 	.byte	0x00, 0xf4, 0x21, 0x00


	//----- nvinfo : EIATTR_KPARAM_INFO
	.align		4
.L_25:
        /*0078*/ 	.byte	0x04, 0x17
        /*007a*/ 	.short	(.L_27 - .L_26)
.L_26:
        /*007c*/ 	.word	0x00000000
        /*0080*/ 	.short	0x0004
        /*0082*/ 	.short	0x0020
        /*0084*/ 	.byte	0x00, 0xf4, 0x21, 0x00


	//----- nvinfo : EIATTR_KPARAM_INFO
	.align		4
.L_27:
        /*0088*/ 	.byte	0x04, 0x17
        /*008a*/ 	.short	(.L_29 - .L_28)
.L_28:
        /*008c*/ 	.word	0x00000000
        /*0090*/ 	.short	0x0003
        /*0092*/ 	.short	0x0018
        /*0094*/ 	.byte	0x00, 0xf4, 0x21, 0x00


	//----- nvinfo : EIATTR_KPARAM_INFO
	.align		4
.L_29:
        /*0098*/ 	.byte	0x04, 0x17
        /*009a*/ 	.short	(.L_31 - .L_30)
.L_30:
        /*009c*/ 	.word	0x00000000
        /*00a0*/ 	.short	0x0002
        /*00a2*/ 	.short	0x0010
        /*00a4*/ 	.byte	0x00, 0xf4, 0x21, 0x00


	//----- nvinfo : EIATTR_KPARAM_INFO
	.align		4
.L_31:
        /*00a8*/ 	.byte	0x04, 0x17
        /*00aa*/ 	.short	(.L_33 - .L_32)
.L_32:
        /*00ac*/ 	.word	0x00000000
        /*00b0*/ 	.short	0x0001
        /*00b2*/ 	.short	0x0008
        /*00b4*/ 	.byte	0x00, 0xf4, 0x21, 0x00


	//----- nvinfo : EIATTR_KPARAM_INFO
	.align		4
.L_33:
        /*00b8*/ 	.byte	0x04, 0x17
        /*00ba*/ 	.short	(.L_35 - .L_34)
.L_34:
        /*00bc*/ 	.word	0x00000000
        /*00c0*/ 	.short	0x0000
        /*00c2*/ 	.short	0x0000
        /*00c4*/ 	.byte	0x00, 0xf4, 0x21, 0x00


	//----- nvinfo : EIATTR_SPARSE_MMA_MASK
	.align		4
.L_35:
        /*00c8*/ 	.byte	0x03, 0x50
        /*00ca*/ 	.short	0x0000


	//----- nvinfo : EIATTR_MAXREG_COUNT
	.align		4
        /*00cc*/ 	.byte	0x03, 0x1b
        /*00ce*/ 	.short	0x00ff


	//----- nvinfo : EIATTR_EXIT_INSTR_OFFSETS
	.align		4
        /*00d0*/ 	.byte	0x04, 0x1c
        /*00d2*/ 	.short	(.L_37 - .L_36)


	//   ....[0]....
.L_36:
        /*00d4*/ 	.word	0x000004a0


	//----- nvinfo : EIATTR_REQNTID
	.align		4
.L_37:
        /*00d8*/ 	.byte	0x04, 0x10
        /*00da*/ 	.short	(.L_39 - .L_38)
.L_38:
        /*00dc*/ 	.word	0x00000080
        /*00e0*/ 	.word	0x00000001
        /*00e4*/ 	.word	0x00000001


	//----- nvinfo : EIATTR_CBANK_PARAM_SIZE
	.align		4
.L_39:
        /*00e8*/ 	.byte	0x03, 0x19
        /*00ea*/ 	.short	0x005c


	//----- nvinfo : EIATTR_PARAM_CBANK
	.align		4
        /*00ec*/ 	.byte	0x04, 0x0a
        /*00ee*/ 	.short	(.L_41 - .L_40)
	.align		4
.L_40:
        /*00f0*/ 	.word	index@(.nv.constant0.triton_poi_fused__native_batch_norm_legit_no_training_add_relu_14)
        /*00f4*/ 	.short	0x0210
        /*00f6*/ 	.short	0x005c


	//----- nvinfo : EIATTR_SW_WAR
	.align		4
.L_41:
        /*00f8*/ 	.byte	0x04, 0x36
        /*00fa*/ 	.short	(.L_43 - .L_42)
.L_42:
        /*00fc*/ 	.word	0x00000008
.L_43:


//--------------------- .nv.callgraph             --------------------------
	.section	.nv.callgraph,"",@"SHT_CUDA_CALLGRAPH"
	.align	4
	.sectionentsize	8
	.align		4
        /*0000*/ 	.word	0x00000000
	.align		4
        /*0004*/ 	.word	0xffffffff
	.align		4
        /*0008*/ 	.word	0x00000000
	.align		4
        /*000c*/ 	.word	0xfffffffe
	.align		4
        /*0010*/ 	.word	0x00000000
	.align		4
        /*0014*/ 	.word	0xfffffffd
	.align		4
        /*0018*/ 	.word	0x00000000
	.align		4
        /*001c*/ 	.word	0xfffffffc


//--------------------- .nv.constant4             --------------------------
	.section	.nv.constant4,"a",@progbits
	.align	8
	.align		8
.nv.constant4:
        /*0000*/ 	.dword	_$_str
	.align		8
        /*0008*/ 	.dword	_$_str_$_2


//--------------------- .text.triton_poi_fused__native_batch_norm_legit_no_training_add_relu_14 --------------------------
	.section	.text.triton_poi_fused__native_batch_norm_legit_no_training_add_relu_14,"ax",@progbits
	.align	128
        .global         triton_poi_fused__native_batch_norm_legit_no_training_add_relu_14
        .type           triton_poi_fused__native_batch_norm_legit_no_training_add_relu_14,@function
        .size           triton_poi_fused__native_batch_norm_legit_no_training_add_relu_14,(.L_x_1 - triton_poi_fused__native_batch_norm_legit_no_training_add_relu_14)
        .other          triton_poi_fused__native_batch_norm_legit_no_training_add_relu_14,@"STO_CUDA_ENTRY STV_DEFAULT"
triton_poi_fused__native_batch_norm_legit_no_training_add_relu_14:
.text.triton_poi_fused__native_batch_norm_legit_no_training_add_relu_14:
[----:B------:R-:W-:Y:S01]  /*0000*/  LDC R1, c[0x0][0x28] ;  /* 0x00000a00ff017b82 */ /* 0x000fe20000000800 */
[----:B------:R-:W1:Y:S07]  /*0010*/  S2R R10, SR_TID.X ;  /* 0x00000000000a7919 */ /* 0x000e6e0000002100 */
[----:B------:R-:W2:Y:S01]  /*0020*/  LDC.64 R14, c[0x0][0x228] ;  /* 0x00008a00ff0e7b82 */ /* 0x000ea20000000a00 */
[----:B------:R-:W-:Y:S01]  /*0030*/  ULDC.64 UR4, c[0x0][0x208] ;  /* 0x0000820000047ab9 */ /* 0x000fe20000000a00 */
[----:B------:R-:W3:Y:S06]  /*0040*/  S2R R3, SR_CTAID.X ;  /* 0x0000000000037919 */ /* 0x000eec0000002500 */
[----:B------:R-:W4:Y:S08]  /*0050*/  LDC.64 R22, c[0x0][0x250] ;  /* 0x00009400ff167b82 */ /* 0x000f300000000a00 */
[----:B------:R-:W5:Y:S08]  /*0060*/  LDC.64 R18, c[0x0][0x248] ;  /* 0x00009200ff127b82 */ /* 0x000f700000000a00 */
[----:B------:R-:W5:Y:S01]  /*0070*/  LDC.64 R24, c[0x0][0x218] ;  /* 0x00008600ff187b82 */ /* 0x000f620000000a00 */
[----:B-1----:R-:W-:-:S07]  /*0080*/  LOP3.LUT R10, R10, 0x7f, RZ, 0xc0, !PT ;  /* 0x0000007f0a0a7812 */ /* 0x002fce00078ec0ff */
[----:B------:R-:W1:Y:S01]  /*0090*/  LDC.64 R16, c[0x0][0x220] ;  /* 0x00008800ff107b82 */ /* 0x000e620000000a00 */
[----:B---3--:R-:W-:Y:S02]  /*00a0*/  SHF.R.S32.HI R0, RZ, 0x18, R3 ;  /* 0x00000018ff007819 */ /* 0x008fe40000011403 */
[----:B------:R-:W-:Y:S02]  /*00b0*/  LEA R10, R3, R10, 0x7 ;  /* 0x0000000a030a7211 */ /* 0x000fe400078e38ff */
[----:B------:R-:W-:-:S03]  /*00c0*/  SGXT R3, R0, 0x1 ;  /* 0x000000010003781a */ /* 0x000fc60000000200 */
[----:B------:R-:W3:Y:S01]  /*00d0*/  LDC.64 R20, c[0x0][0x240] ;  /* 0x00009000ff147b82 */ /* 0x000ee20000000a00 */
[----:B------:R-:W-:-:S04]  /*00e0*/  LEA.HI R3, R3, R10, RZ, 0x7 ;  /* 0x0000000a03037211 */ /* 0x000fc800078f38ff */
[----:B------:R-:W-:-:S03]  /*00f0*/  LOP3.LUT R3, R3, 0xffffff80, RZ, 0xc0, !PT ;  /* 0xffffff8003037812 */ /* 0x000fc600078ec0ff */
[----:B------:R-:W3:Y:S01]  /*0100*/  LDC.64 R8, c[0x0][0x230] ;  /* 0x00008c00ff087b82 */ /* 0x000ee20000000a00 */
[----:B------:R-:W-:-:S05]  /*0110*/  IADD3 R13, R10, -R3, RZ ;  /* 0x800000030a0d7210 */ /* 0x000fca0007ffe0ff */
[C---:B--2---:R-:W-:Y:S02]  /*0120*/  IMAD.WIDE R14, R13.reuse, 0x4, R14 ;  /* 0x000000040d0e7825 */ /* 0x044fe400078e020e */
[----:B------:R-:W2:Y:S02]  /*0130*/  LDC.64 R6, c[0x0][0x238] ;  /* 0x00008e00ff067b82 */ /* 0x000ea40000000a00 */
[C---:B----4-:R-:W-:Y:S01]  /*0140*/  IMAD.WIDE R22, R13.reuse, 0x4, R22 ;  /* 0x000000040d167825 */ /* 0x050fe200078e0216 */
[----:B------:R4:W2:Y:S04]  /*0150*/  LDG.E.EL R0, desc[UR4][R14.64] ;  /* 0x000000040e007981 */ /* 0x0008a8000c2e1900 */
[----:B------:R-:W2:Y:S01]  /*0160*/  LDG.E.EL R11, desc[UR4][R22.64] ;  /* 0x00000004160b7981 */ /* 0x000ea2000c2e1900 */
[----:B------:R-:W2:Y:S01]  /*0170*/  LDC.64 R4, c[0x0][0x258] ;  /* 0x00009600ff047b82 */ /* 0x000ea20000000a00 */
[----:B-----5:R-:W-:-:S04]  /*0180*/  IMAD.WIDE R18, R13, 0x4, R18 ;  /* 0x000000040d127825 */ /* 0x020fc800078e0212 */
[C---:B0---4-:R-:W-:Y:S02]  /*0190*/  IMAD.WIDE R14, R10.reuse, 0x4, R24 ;  /* 0x000000040a0e7825 */ /* 0x051fe400078e0218 */
[----:B------:R-:W4:Y:S01]  /*01a0*/  LDG.E.EL R19, desc[UR4][R18.64] ;  /* 0x0000000412137981 */ /* 0x000f22000c2e1900 */
[----:B------:R-:W0:Y:S01]  /*01b0*/  LDC.64 R2, c[0x0][0x260] ;  /* 0x00009800ff027b82 */ /* 0x000e220000000a00 */
[C---:B-1----:R-:W-:Y:S02]  /*01c0*/  IMAD.WIDE R16, R13.reuse, 0x4, R16 ;  /* 0x000000040d107825 */ /* 0x042fe400078e0210 */
[----:B------:R-:W5:Y:S02]  /*01d0*/  LDG.E R14, desc[UR4][R14.64] ;  /* 0x000000040e0e7981 */ /* 0x000f64000c1e1900 */
[----:B---3--:R-:W-:Y:S02]  /*01e0*/  IMAD.WIDE R20, R10, 0x4, R20 ;  /* 0x000000040a147825 */ /* 0x008fe400078e0214 */
[----:B------:R-:W5:Y:S02]  /*01f0*/  LDG.E.EL R17, desc[UR4][R16.64] ;  /* 0x0000000410117981 */ /* 0x000f64000c2e1900 */
[----:B------:R-:W-:-:S02]  /*0200*/  IMAD.WIDE R8, R13, 0x4, R8 ;  /* 0x000000040d087825 */ /* 0x000fc400078e0208 */
[----:B------:R-:W4:Y:S02]  /*0210*/  LDG.E R12, desc[UR4][R20.64] ;  /* 0x00000004140c7981 */ /* 0x000f24000c1e1900 */
[C---:B--2---:R-:W-:Y:S02]  /*0220*/  IMAD.WIDE R6, R13.reuse, 0x4, R6 ;  /* 0x000000040d067825 */ /* 0x044fe400078e0206 */
[----:B------:R-:W2:Y:S02]  /*0230*/  LDG.E.EL R8, desc[UR4][R8.64] ;  /* 0x0000000408087981 */ /* 0x000ea4000c2e1900 */
[C---:B------:R-:W-:Y:S02]  /*0240*/  IMAD.WIDE R4, R13.reuse, 0x4, R4 ;  /* 0x000000040d047825 */ /* 0x040fe400078e0204 */
[----:B------:R-:W2:Y:S04]  /*0250*/  LDG.E.EL R7, desc[UR4][R6.64] ;  /* 0x0000000406077981 */ /* 0x000ea8000c2e1900 */
[----:B------:R1:W3:Y:S01]  /*0260*/  LDG.E.EL R4, desc[UR4][R4.64] ;  /* 0x0000000404047981 */ /* 0x0002e2000c2e1900 */
[----:B0-----:R-:W-:-:S05]  /*0270*/  IMAD.WIDE R2, R13, 0x4, R2 ;  /* 0x000000040d027825 */ /* 0x001fca00078e0202 */
[----:B------:R0:W3:Y:S01]  /*0280*/  LDG.E.EL R13, desc[UR4][R2.64] ;  /* 0x00000004020d7981 */ /* 0x0000e2000c2e1900 */
[----:B-1----:R-:W-:Y:S01]  /*0290*/  HFMA2.MMA R5, -RZ, RZ, 1.625, 0 ;  /* 0x3e800000ff057435 */ /* 0x002fe200000001ff */
[----:B0-----:R-:W0:Y:S02]  /*02a0*/  LDC.64 R2, c[0x0][0x210] ;  /* 0x00008400ff027b82 */ /* 0x001e240000000a00 */
[----:B0-----:R-:W-:-:S04]  /*02b0*/  IMAD.WIDE R2, R10, 0x4, R2 ;  /* 0x000000040a027825 */ /* 0x001fc800078e0202 */
[----:B------:R-:W-:Y:S01]  /*02c0*/  FADD R0, R0, 9.9999997473787516356e-06 ;  /* 0x3727c5ac00007421 */ /* 0x000fe20000000000 */
[----:B------:R-:W-:-:S03]  /*02d0*/  FADD R11, R11, 9.9999997473787516356e-06 ;  /* 0x3727c5ac0b0b7421 */ /* 0x000fc60000000000 */
[----:B------:R-:W0:Y:S08]  /*02e0*/  MUFU.SQRT R15, R0 ;  /* 0x00000000000f7308 */ /* 0x000e300000002000 */
[----:B------:R-:W1:Y:S01]  /*02f0*/  MUFU.SQRT R16, R11 ;  /* 0x0000000b00107308 */ /* 0x000e620000002000 */
[C---:B0-----:R-:W-:Y:S02]  /*0300*/  FSETP.GT.AND P0, PT, R15.reuse, 8.50705917302346158658e+37, PT ;  /* 0x7e8000000f00780b */ /* 0x041fe40003f04000 */
[----:B------:R-:W-:-:S02]  /*0310*/  FSETP.GEU.AND P2, PT, R15, 1.175494350822287508e-38, PT ;  /* 0x008000000f00780b */ /* 0x000fc40003f4e000 */
[C---:B-1----:R-:W-:Y:S02]  /*0320*/  FSETP.GT.AND P1, PT, R16.reuse, 8.50705917302346158658e+37, PT ;  /* 0x7e8000001000780b */ /* 0x042fe40003f24000 */
[----:B------:R-:W-:-:S07]  /*0330*/  FSETP.GEU.AND P3, PT, R16, 1.175494350822287508e-38, PT ;  /* 0x008000001000780b */ /* 0x000fce0003f6e000 */
[----:B------:R-:W-:-:S04]  /*0340*/  @P0 FMUL R15, R15, 0.25 ;  /* 0x3e8000000f0f0820 */ /* 0x000fc80000400000 */
[----:B------:R-:W-:Y:S01]  /*0350*/  @!P2 FMUL R15, R15, 16777216 ;  /* 0x4b8000000f0fa820 */ /* 0x000fe20000400000 */
[----:B------:R-:W-:-:S04]  /*0360*/  @P1 FMUL R16, R16, 0.25 ;  /* 0x3e80000010101820 */ /* 0x000fc80000400000 */
[----:B------:R-:W-:Y:S01]  /*0370*/  @!P3 FMUL R16, R16, 16777216 ;  /* 0x4b8000001010b820 */ /* 0x000fe20000400000 */
[----:B------:R-:W0:Y:S01]  /*0380*/  MUFU.RCP R15, R15 ;  /* 0x0000000f000f7308 */ /* 0x000e220000001000 */
[----:B------:R-:W-:-:S07]  /*0390*/  FSEL R0, R5, 1, P0 ;  /* 0x3f80000005007808 */ /* 0x000fce0000000000 */
[----:B------:R-:W1:Y:S01]  /*03a0*/  MUFU.RCP R16, R16 ;  /* 0x0000001000107308 */ /* 0x000e620000001000 */
[----:B------:R-:W-:Y:S01]  /*03b0*/  FSEL R5, R5, 1, P1 ;  /* 0x3f80000005057808 */ /* 0x000fe20000800000 */
[----:B------:R-:W-:-:S04]  /*03c0*/  @!P2 FMUL R0, R0, 16777216 ;  /* 0x4b8000000000a820 */ /* 0x000fc80000400000 */
[----:B------:R-:W-:Y:S01]  /*03d0*/  @!P3 FMUL R5, R5, 16777216 ;  /* 0x4b8000000505b820 */ /* 0x000fe20000400000 */
[----:B----4-:R-:W-:Y:S01]  /*03e0*/  FADD R12, R12, -R19 ;  /* 0x800000130c0c7221 */ /* 0x010fe20000000000 */
[----:B0-----:R-:W-:Y:S01]  /*03f0*/  FMUL R0, R15, R0 ;  /* 0x000000000f007220 */ /* 0x001fe20000400000 */
[----:B-----5:R-:W-:Y:S01]  /*0400*/  FADD R17, R14, -R17 ;  /* 0x800000110e117221 */ /* 0x020fe20000000000 */
[----:B-1----:R-:W-:-:S03]  /*0410*/  FMUL R5, R16, R5 ;  /* 0x0000000510057220 */ /* 0x002fc60000400000 */
[----:B------:R-:W-:Y:S01]  /*0420*/  FMUL R0, R0, R17 ;  /* 0x0000001100007220 */ /* 0x000fe20000400000 */
[----:B------:R-:W-:-:S03]  /*0430*/  FMUL R5, R5, R12 ;  /* 0x0000000c05057220 */ /* 0x000fc60000400000 */
[----:B--2---:R-:W-:Y:S01]  /*0440*/  FFMA R0, R8, R0, R7 ;  /* 0x0000000008007223 */ /* 0x004fe20000000007 */
[----:B---3--:R-:W-:-:S04]  /*0450*/  FFMA R5, R4, R5, R13 ;  /* 0x0000000504057223 */ /* 0x008fc8000000000d */
[C---:B------:R-:W-:Y:S01]  /*0460*/  FADD R4, R0.reuse, R5 ;  /* 0x0000000500047221 */ /* 0x040fe20000000000 */
[----:B------:R-:W-:-:S04]  /*0470*/  FSETP.GEU.AND P0, PT, R0, -R5, PT ;  /* 0x800000050000720b */ /* 0x000fc80003f0e000 */
[----:B------:R-:W-:-:S05]  /*0480*/  FSEL R5, R4, RZ, P0 ;  /* 0x000000ff04057208 */ /* 0x000fca0000000000 */
[----:B------:R-:W-:Y:S01]  /*0490*/  STG.E desc[UR4][R2.64], R5 ;  /* 0x0000000502007986 */ /* 0x000fe2000c101904 */
[----:B------:R-:W-:Y:S05]  /*04a0*/  EXIT ;  /* 0x000000000000794d */ /* 0x000fea0003800000 */
.L_x_0:
[----:B------:R-:W-:-:S00]  /*04b0*/  BRA `(.L_x_0) ;  /* 0xfffffffc00fc7947 */ /* 0x000fc0000383ffff */
[----:B------:R-:W-:-:S00]  /*04c0*/  NOP ;  /* 0x0000000000007918 */ /* 0x000fc00000000000 */
        /* <DEDUP_REMOVED lines=11> */
.L_x_1:


//--------------------- .nv.global.init           --------------------------
	.section	.nv.global.init,"aw",@progbits
.nv.global.init:
	.type		_$_str,@object
	.size		_$_str,(_$_str_$_2 - _$_str)
_$_str:
        /*0000*/ 	.byte	0x5f, 0x5f, 0x43, 0x55, 0x44, 0x41, 0x5f, 0x46, 0x54, 0x5a, 0x00
	.type		_$_str_$_2,@object
	.size		_$_str_$_2,(.L_1 - _$_str_$_2)
_$_str_$_2:
        /*000b*/ 	.byte	0x5f, 0x5f, 0x43, 0x55, 0x44, 0x41, 0x5f, 0x50, 0x52, 0x45, 0x43, 0x5f, 0x53, 0x51, 0x52, 0x54
        /*001b*/ 	.byte	0x00
.L_1:


//--------------------- .nv.constant0.triton_poi_fused__native_batch_norm_legit_no_training_add_relu_14 --------------------------
	.section	.nv.constant0.triton_poi_fused__native_batch_norm_legit_no_training_add_relu_14,"a",@progbits
	.sectionflags	@""
	.align	4
.nv.constant0.triton_poi_fused__native_batch_norm_legit_no_training_add_relu_14:
	.zero		620
